//
// Generated by LLVM NVPTX Back-End
//

.version 8.2
.target sm_86
.address_size 64

	// .globl	triton__0d1d2d3de

.visible .entry triton__0d1d2d3de(
	.param .u64 triton__0d1d2d3de_param_0,
	.param .u64 triton__0d1d2d3de_param_1,
	.param .u64 triton__0d1d2d3de_param_2,
	.param .u32 triton__0d1d2d3de_param_3
)
.maxntid 128, 1, 1
{
	.reg .pred 	%p<13>;
	.reg .b32 	%r<37>;
	.reg .f32 	%f<11>;
	.reg .b64 	%rd<17>;
	.loc	1 12 0
$L__func_begin0:
	.loc	1 12 0

	ld.param.u64 	%rd8, [triton__0d1d2d3de_param_0];
	ld.param.u64 	%rd9, [triton__0d1d2d3de_param_1];
$L__tmp0:
	.loc	1 15 36
	mov.u32 	%r7, %tid.x;
	and.b32  	%r8, %r7, 127;
	ld.param.u64 	%rd10, [triton__0d1d2d3de_param_2];
	.loc	1 14 28
	mov.u32 %r1, %ctaid.x;
	.loc	1 14 33
	shl.b32 	%r9, %r1, 7;
	.loc	1 15 23
	or.b32  	%r10, %r9, %r8;
	.loc	1 16 21
	setp.lt.s32 	%p1, %r10, 864;
	.loc	1 18 20
	mul.hi.s32 	%r12, %r10, 715827883;
	shr.u32 	%r13, %r12, 31;
	shr.s32 	%r14, %r12, 1;
	add.s32 	%r15, %r14, %r13;
	mul.lo.s32 	%r16, %r15, 12;
	sub.s32 	%r17, %r10, %r16;
	.loc	1 20 26
	mul.hi.s32 	%r18, %r15, 715827883;
	shr.u32 	%r19, %r18, 31;
	shr.s32 	%r20, %r18, 1;
	add.s32 	%r21, %r20, %r19;
	mul.lo.s32 	%r22, %r21, 12;
	sub.s32 	%r23, %r15, %r22;
	.loc	1 21 33
	shl.b32 	%r24, %r17, 1;
	.loc	1 21 43
	mul.lo.s32 	%r25, %r15, 48;
	.loc	1 21 40
	add.s32 	%r26, %r24, %r25;
	.loc	1 21 30
	mul.wide.s32 	%rd11, %r26, 4;
	add.s64 	%rd1, %rd8, %rd11;
	.loc	1 21 49
	mov.u32 %r2, 0x0;
	@%p1 ld.global.b32 { %r2 }, [ %rd1 + 0 ];
	mov.b32 	%f1, %r2;
	.loc	1 22 35
	or.b32  	%r27, %r24, 1;
	.loc	1 22 44
	add.s32 	%r28, %r27, %r25;
	.loc	1 22 30
	mul.wide.s32 	%rd12, %r28, 4;
	add.s64 	%rd2, %rd8, %rd12;
	.loc	1 22 53
	mov.u32 %r3, 0x0;
	@%p1 ld.global.b32 { %r3 }, [ %rd2 + 0 ];
	mov.b32 	%f2, %r3;
	.loc	1 23 36
	add.s32 	%r29, %r24, 24;
	.loc	1 23 45
	add.s32 	%r30, %r29, %r25;
	.loc	1 23 30
	mul.wide.s32 	%rd13, %r30, 4;
	add.s64 	%rd3, %rd8, %rd13;
	.loc	1 23 54
	mov.u32 %r4, 0x0;
	@%p1 ld.global.b32 { %r4 }, [ %rd3 + 0 ];
	mov.b32 	%f3, %r4;
	.loc	1 24 36
	add.s32 	%r31, %r24, 25;
	.loc	1 24 45
	add.s32 	%r32, %r31, %r25;
	.loc	1 24 30
	mul.wide.s32 	%rd14, %r32, 4;
	add.s64 	%rd4, %rd8, %rd14;
	.loc	1 24 54
	mov.u32 %r5, 0x0;
	@%p1 ld.global.b32 { %r5 }, [ %rd4 + 0 ];
	mov.b32 	%f4, %r5;
$L__tmp1:
	.loc	2 36 15
	setp.gt.f32 	%p7, %f2, %f1;
	.loc	2 38 21
	setp.nan.f32 	%p8, %f2, %f2;
	.loc	2 39 29
	selp.f32 	%f5, %f2, %f1, %p8;
	selp.f32 	%f6, %f2, %f5, %p7;
$L__tmp2:
	.loc	2 36 15
	setp.lt.f32 	%p9, %f6, %f3;
	.loc	2 38 21
	setp.nan.f32 	%p10, %f3, %f3;
	.loc	2 39 29
	selp.f32 	%f7, %f3, %f6, %p9;
	selp.f32 	%f8, %f3, %f7, %p10;
$L__tmp3:
	.loc	2 36 15
	setp.lt.f32 	%p11, %f8, %f4;
	.loc	2 38 21
	setp.nan.f32 	%p12, %f4, %f4;
	.loc	2 39 29
	selp.f32 	%f9, %f4, %f8, %p11;
	selp.f32 	%f10, %f4, %f9, %p12;
$L__tmp4:
	.loc	1 31 33
	selp.b32 	%r33, %r27, %r24, %p7;
	.loc	1 34 35
	selp.b32 	%r34, %r29, %r33, %p9;
	.loc	1 37 35
	selp.b32 	%r35, %r31, %r34, %p11;
	mad.lo.s32 	%r36, %r23, 48, %r35;
	.loc	1 38 25
	mul.wide.s32 	%rd15, %r10, 4;
	add.s64 	%rd5, %rd9, %rd15;
	.loc	1 38 36
	mov.b32 	%r6, %f10;
	@%p1 st.global.b32 [ %rd5 + 0 ], { %r6 };
	.loc	1 39 25
	mul.wide.s32 	%rd16, %r10, 8;
	add.s64 	%rd7, %rd10, %rd16;
	.loc	1 39 37
	cvt.s64.s32 	%rd6, %r36;
	@%p1 st.global.b64 [ %rd7 + 0 ], { %rd6 };
	.loc	1 39 4
	ret;
$L__tmp5:
$L__func_end0:

}
	.file	1 "/tmp/torchinductor_meng/im/cimgutipvv5kjgxwf67sbbwqogy56anrg26z6thl24sas4klvg3e.py"
	.file	2 "/home/meng/anaconda3/envs/ttcpu/lib/python3.10/site-packages/torch/_inductor/triton_helpers.py"
	.section	.debug_abbrev
	{
.b8 1
.b8 17
.b8 1
.b8 37
.b8 8
.b8 19
.b8 5
.b8 3
.b8 8
.b8 16
.b8 6
.b8 27
.b8 8
.b8 180
.b8 66
.b8 12
.b8 17
.b8 1
.b8 18
.b8 1
.b8 0
.b8 0
.b8 2
.b8 46
.b8 0
.b8 135
.b8 64
.b8 8
.b8 3
.b8 8
.b8 58
.b8 11
.b8 59
.b8 11
.b8 63
.b8 12
.b8 32
.b8 11
.b8 0
.b8 0
.b8 3
.b8 46
.b8 1
.b8 17
.b8 1
.b8 18
.b8 1
.b8 64
.b8 10
.b8 49
.b8 19
.b8 0
.b8 0
.b8 4
.b8 29
.b8 0
.b8 49
.b8 19
.b8 17
.b8 1
.b8 18
.b8 1
.b8 88
.b8 11
.b8 89
.b8 11
.b8 87
.b8 11
.b8 0
.b8 0
.b8 0
	}
	.section	.debug_info
	{
.b32 259
.b8 2
.b8 0
.b32 .debug_abbrev
.b8 8
.b8 1
.b8 116
.b8 114
.b8 105
.b8 116
.b8 111
.b8 110
.b8 0
.b8 2
.b8 0
.b8 99
.b8 105
.b8 109
.b8 103
.b8 117
.b8 116
.b8 105
.b8 112
.b8 118
.b8 118
.b8 53
.b8 107
.b8 106
.b8 103
.b8 120
.b8 119
.b8 102
.b8 54
.b8 55
.b8 115
.b8 98
.b8 98
.b8 119
.b8 113
.b8 111
.b8 103
.b8 121
.b8 53
.b8 54
.b8 97
.b8 110
.b8 114
.b8 103
.b8 50
.b8 54
.b8 122
.b8 54
.b8 116
.b8 104
.b8 108
.b8 50
.b8 52
.b8 115
.b8 97
.b8 115
.b8 52
.b8 107
.b8 108
.b8 118
.b8 103
.b8 51
.b8 101
.b8 46
.b8 112
.b8 121
.b8 0
.b32 .debug_line
.b8 47
.b8 116
.b8 109
.b8 112
.b8 47
.b8 116
.b8 111
.b8 114
.b8 99
.b8 104
.b8 105
.b8 110
.b8 100
.b8 117
.b8 99
.b8 116
.b8 111
.b8 114
.b8 95
.b8 109
.b8 101
.b8 110
.b8 103
.b8 47
.b8 105
.b8 109
.b8 0
.b8 1
.b64 $L__func_begin0
.b64 $L__func_end0
.b8 2
.b8 116
.b8 114
.b8 105
.b8 116
.b8 111
.b8 110
.b8 95
.b8 95
.b8 48
.b8 100
.b8 49
.b8 100
.b8 50
.b8 100
.b8 51
.b8 100
.b8 101
.b8 0
.b8 116
.b8 114
.b8 105
.b8 116
.b8 111
.b8 110
.b8 95
.b8 95
.b8 48
.b8 100
.b8 49
.b8 100
.b8 50
.b8 100
.b8 51
.b8 100
.b8 101
.b8 0
.b8 1
.b8 12
.b8 1
.b8 1
.b8 3
.b64 $L__func_begin0
.b64 $L__func_end0
.b8 1
.b8 156
.b32 125
.b8 4
.b32 125
.b64 $L__tmp1
.b64 $L__tmp2
.b8 2
.b8 25
.b8 40
.b8 4
.b32 125
.b64 $L__tmp2
.b64 $L__tmp3
.b8 2
.b8 26
.b8 40
.b8 4
.b32 125
.b64 $L__tmp3
.b64 $L__tmp4
.b8 2
.b8 27
.b8 40
.b8 0
.b8 0
	}
	.section	.debug_pubnames
	{
.b32 $L__pubNames_end0-$L__pubNames_start0
$L__pubNames_start0:
.b8 2
.b8 0
.b32 .debug_info
.b32 263
.b32 125
.b8 116
.b8 114
.b8 105
.b8 116
.b8 111
.b8 110
.b8 95
.b8 95
.b8 48
.b8 100
.b8 49
.b8 100
.b8 50
.b8 100
.b8 51
.b8 100
.b8 101
.b8 0
.b32 0
$L__pubNames_end0:
	}
	.section	.debug_pubtypes
	{
.b32 $L__pubTypes_end0-$L__pubTypes_start0
$L__pubTypes_start0:
.b8 2
.b8 0
.b32 .debug_info
.b32 263
.b32 0
$L__pubTypes_end0:
	}
	.section	.debug_loc	{	}


// ===== COMPILED SASS (sm_100) =====

	.target	sm_100

	.elftype	@"ET_EXEC"


//--------------------- .note.nv.tkinfo           --------------------------
	.section	.note.nv.tkinfo,"",@"SHT_NOTE"
	.sectionflags	@"SHF_NOTE_NV_TKINFO"
	.tkinfo
        /*0018*/ 	.word	0x00000002
        /*0030*/ 	.string	""
        /*0030*/ 	.string	"ptxas"
        /*0030*/ 	.string	"Cuda compilation tools, release 13.0, V13.0.88"
        /*0030*/ 	.string	"Build cuda_13.0.r13.0/compiler.36424714_0"
        /*0030*/ 	.string	"-arch sm_100 "



//--------------------- .note.nv.cuinfo           --------------------------
	.section	.note.nv.cuinfo,"",@"SHT_NOTE"
	.sectionflags	@"SHF_NOTE_NV_CUINFO"
        /*0018*/ 	.short	0x0002
        /*001a*/ 	.short	0x0056
        /*001c*/ 	.short	0x0082
	.zero		2


//--------------------- .nv.info                  --------------------------
	.section	.nv.info,"",@"SHT_CUDA_INFO"
	.align	4


	//----- nvinfo : EIATTR_REGCOUNT
	.align		4
        /*0000*/ 	.byte	0x04, 0x2f
        /*0002*/ 	.short	(.L_1 - .L_0)
	.align		4
.L_0:
        /*0004*/ 	.word	index@(triton__0d1d2d3de)
        /*0008*/ 	.word	0x00000017


	//----- nvinfo : EIATTR_FRAME_SIZE
	.align		4
.L_1:
        /*000c*/ 	.byte	0x04, 0x11
        /*000e*/ 	.short	(.L_3 - .L_2)
	.align		4
.L_2:
        /*0010*/ 	.word	index@(triton__0d1d2d3de)
        /*0014*/ 	.word	0x00000000


	//----- nvinfo : EIATTR_MIN_STACK_SIZE
	.align		4
.L_3:
        /*0018*/ 	.byte	0x04, 0x12
        /*001a*/ 	.short	(.L_5 - .L_4)
	.align		4
.L_4:
        /*001c*/ 	.word	index@(triton__0d1d2d3de)
        /*0020*/ 	.word	0x00000000
.L_5:


//--------------------- .nv.compat                --------------------------
	.section	.nv.compat,"",@"SHT_CUDA_COMPAT_INFO"
	.align	4
        /*0000*/ 	.byte	0x02, 0x09, 0x00, 0x00, 0x02, 0x02, 0x01, 0x00, 0x02, 0x05, 0x05, 0x00, 0x03, 0x07, 0x01, 0x01
        /*0010*/ 	.byte	0x02, 0x03, 0x00, 0x00, 0x02, 0x06, 0x01, 0x00, 0x04, 0x0b, 0x08, 0x00, 0x09, 0x00, 0x00, 0x00
        /*0020*/ 	.byte	0x00, 0x00, 0x00, 0x00


//--------------------- .nv.info.triton__0d1d2d3de --------------------------
	.section	.nv.info.triton__0d1d2d3de,"",@"SHT_CUDA_INFO"
	.sectionflags	@""
	.align	4


	//----- nvinfo : EIATTR_CUDA_API_VERSION
	.align		4
        /*0000*/ 	.byte	0x04, 0x37
        /*0002*/ 	.short	(.L_7 - .L_6)
.L_6:
        /*0004*/ 	.word	0x00000082


	//----- nvinfo : EIATTR_KPARAM_INFO
	.align		4
.L_7:
        /*0008*/ 	.byte	0x04, 0x17
        /*000a*/ 	.short	(.L_9 - .L_8)
.L_8:
        /*000c*/ 	.word	0x00000000
        /*0010*/ 	.short	0x0003
        /*0012*/ 	.short	0x0018
        /*0014*/ 	.byte	0x00, 0xf0, 0x11, 0x00


	//----- nvinfo : EIATTR_KPARAM_INFO
	.align		4
.L_9:
        /*0018*/ 	.byte	0x04, 0x17
        /*001a*/ 	.short	(.L_11 - .L_10)
.L_10:
        /*001c*/ 	.word	0x00000000
        /*0020*/ 	.short	0x0002
        /*0022*/ 	.short	0x0010
        /*0024*/ 	.byte	0x00, 0xf0, 0x21, 0x00


	//----- nvinfo : EIATTR_KPARAM_INFO
	.align		4
.L_11:
        /*0028*/ 	.byte	0x04, 0x17
        /*002a*/ 	.short	(.L_13 - .L_12)
.L_12:
        /*002c*/ 	.word	0x00000000
        /*0030*/ 	.short	0x0001
        /*0032*/ 	.short	0x0008
        /*0034*/ 	.byte	0x00, 0xf0, 0x21, 0x00


	//----- nvinfo : EIATTR_KPARAM_INFO
	.align		4
.L_13:
        /*0038*/ 	.byte	0x04, 0x17
        /*003a*/ 	.short	(.L_15 - .L_14)
.L_14:
        /*003c*/ 	.word	0x00000000
        /*0040*/ 	.short	0x0000
        /*0042*/ 	.short	0x0000
        /*0044*/ 	.byte	0x00, 0xf0, 0x21, 0x00


	//----- nvinfo : EIATTR_SPARSE_MMA_MASK
	.align		4
.L_15:
        /*0048*/ 	.byte	0x03, 0x50
        /*004a*/ 	.short	0x0000


	//----- nvinfo : EIATTR_MAXREG_COUNT
	.align		4
        /*004c*/ 	.byte	0x03, 0x1b
        /*004e*/ 	.short	0x00ff


	//----- nvinfo : EIATTR_MERCURY_ISA_VERSION
	.align		4
        /*0050*/ 	.byte	0x03, 0x5f
        /*0052*/ 	.short	0x0101


	//----- nvinfo : EIATTR_VRC_CTA_INIT_COUNT
	.align		4
        /*0054*/ 	.byte	0x02, 0x4a
	.zero		1
	.zero		1


	//----- nvinfo : EIATTR_EXIT_INSTR_OFFSETS
	.align		4
        /*0058*/ 	.byte	0x04, 0x1c
        /*005a*/ 	.short	(.L_17 - .L_16)


	//   ....[0]....
.L_16:
        /*005c*/ 	.word	0x00000360


	//   ....[1]....
        /*0060*/ 	.word	0x00000380


	//----- nvinfo : EIATTR_MAX_THREADS
	.align		4
.L_17:
        /*0064*/ 	.byte	0x04, 0x05
        /*0066*/ 	.short	(.L_19 - .L_18)
.L_18:
        /*0068*/ 	.word	0x00000080
        /*006c*/ 	.word	0x00000001
        /*0070*/ 	.word	0x00000001


	//----- nvinfo : EIATTR_CBANK_PARAM_SIZE
	.align		4
.L_19:
        /*0074*/ 	.byte	0x03, 0x19
        /*0076*/ 	.short	0x001c


	//----- nvinfo : EIATTR_PARAM_CBANK
	.align		4
        /*0078*/ 	.byte	0x04, 0x0a
        /*007a*/ 	.short	(.L_21 - .L_20)
	.align		4
.L_20:
        /*007c*/ 	.word	index@(.nv.constant0.triton__0d1d2d3de)
        /*0080*/ 	.short	0x0380
        /*0082*/ 	.short	0x001c


	//----- nvinfo : EIATTR_SW_WAR
	.align		4
.L_21:
        /*0084*/ 	.byte	0x04, 0x36
        /*0086*/ 	.short	(.L_23 - .L_22)
.L_22:
        /*0088*/ 	.word	0x00000008
.L_23:


//--------------------- .nv.callgraph             --------------------------
	.section	.nv.callgraph,"",@"SHT_CUDA_CALLGRAPH"
	.align	4
	.sectionentsize	8
	.align		4
        /*0000*/ 	.word	0x00000000
	.align		4
        /*0004*/ 	.word	0xffffffff
	.align		4
        /*0008*/ 	.word	0x00000000
	.align		4
        /*000c*/ 	.word	0xfffffffe
	.align		4
        /*0010*/ 	.word	0x00000000
	.align		4
        /*0014*/ 	.word	0xfffffffd
	.align		4
        /*0018*/ 	.word	0x00000000
	.align		4
        /*001c*/ 	.word	0xfffffffc


//--------------------- .text.triton__0d1d2d3de   --------------------------
	.section	.text.triton__0d1d2d3de,"ax",@progbits
	.align	128
        .global         triton__0d1d2d3de
        .type           triton__0d1d2d3de,@function
        .size           triton__0d1d2d3de,(.L_x_1 - triton__0d1d2d3de)
        .other          triton__0d1d2d3de,@"STO_CUDA_ENTRY STV_DEFAULT"
triton__0d1d2d3de:
.text.triton__0d1d2d3de:
[----:B------:R-:W-:Y:S01]  /*0000*/  LDC R1, c[0x0][0x37c] ;  /* 0x0000df00ff017b82 */ /* 0x000fe20000000800 */
[----:B------:R-:W0:Y:S01]  /*0010*/  S2R R0, SR_TID.X ;  /* 0x0000000000007919 */ /* 0x000e220000002100 */
[----:B------:R-:W1:Y:S01]  /*0020*/  LDCU.64 UR4, c[0x0][0x358] ;  /* 0x00006b00ff0477ac */ /* 0x000e620008000a00 */
[----:B------:R-:W-:Y:S02]  /*0030*/  HFMA2 R9, -RZ, RZ, 0, 0 ;  /* 0x00000000ff097431 */ /* 0x000fe400000001ff */
[----:B------:R-:W-:Y:S01]  /*0040*/  IMAD.MOV.U32 R16, RZ, RZ, RZ ;  /* 0x000000ffff107224 */ /* 0x000fe200078e00ff */
[----:B------:R-:W2:Y:S01]  /*0050*/  S2R R3, SR_CTAID.X ;  /* 0x0000000000037919 */ /* 0x000ea20000002500 */
[----:B0-----:R-:W-:-:S05]  /*0060*/  LOP3.LUT R0, R0, 0x7f, RZ, 0xc0, !PT ;  /* 0x0000007f00007812 */ /* 0x001fca00078ec0ff */
[----:B--2---:R-:W-:Y:S02]  /*0070*/  IMAD R0, R3, 0x80, R0 ;  /* 0x0000008003007824 */ /* 0x004fe400078e0200 */
[----:B------:R-:W0:Y:S02]  /*0080*/  LDC.64 R2, c[0x0][0x380] ;  /* 0x0000e000ff027b82 */ /* 0x000e240000000a00 */
[C---:B------:R-:W-:Y:S01]  /*0090*/  IMAD.HI R5, R0.reuse, 0x2aaaaaab, RZ ;  /* 0x2aaaaaab00057827 */ /* 0x040fe200078e02ff */
[----:B------:R-:W-:-:S04]  /*00a0*/  ISETP.GE.AND P0, PT, R0, 0x360, PT ;  /* 0x000003600000780c */ /* 0x000fc80003f06270 */
[----:B------:R-:W-:-:S04]  /*00b0*/  SHF.R.S32.HI R4, RZ, 0x1, R5 ;  /* 0x00000001ff047819 */ /* 0x000fc80000011405 */
[----:B------:R-:W-:-:S05]  /*00c0*/  LEA.HI R5, R5, R4, RZ, 0x1 ;  /* 0x0000000405057211 */ /* 0x000fca00078f08ff */
[----:B------:R-:W-:-:S04]  /*00d0*/  IMAD R4, R5, -0xc, R0 ;  /* 0xfffffff405047824 */ /* 0x000fc800078e0200 */
[----:B------:R-:W-:-:S04]  /*00e0*/  IMAD.SHL.U32 R4, R4, 0x2, RZ ;  /* 0x0000000204047824 */ /* 0x000fc800078e00ff */
[----:B------:R-:W-:Y:S01]  /*00f0*/  IMAD R7, R5, 0x30, R4 ;  /* 0x0000003005077824 */ /* 0x000fe200078e0204 */
[----:B------:R-:W-:-:S03]  /*0100*/  IADD3 R8, PT, PT, R4, 0x1, RZ ;  /* 0x0000000104087810 */ /* 0x000fc60007ffe0ff */
[----:B0-----:R-:W-:-:S04]  /*0110*/  IMAD.WIDE R6, R7, 0x4, R2 ;  /* 0x0000000407067825 */ /* 0x001fc800078e0202 */
[----:B------:R-:W-:Y:S01]  /*0120*/  IMAD R11, R5, 0x30, R8 ;  /* 0x00000030050b7824 */ /* 0x000fe200078e0208 */
[----:B-1----:R0:W2:Y:S03]  /*0130*/  @!P0 LDG.E R16, desc[UR4][R6.64] ;  /* 0x0000000406108981 */ /* 0x0020a6000c1e1900 */
[----:B------:R-:W-:-:S05]  /*0140*/  IMAD.WIDE R10, R11, 0x4, R2 ;  /* 0x000000040b0a7825 */ /* 0x000fca00078e0202 */
[----:B------:R1:W2:Y:S01]  /*0150*/  @!P0 LDG.E R9, desc[UR4][R10.64] ;  /* 0x000000040a098981 */ /* 0x0002a2000c1e1900 */
[C---:B------:R-:W-:Y:S01]  /*0160*/  VIADD R18, R4.reuse, 0x18 ;  /* 0x0000001804127836 */ /* 0x040fe20000000000 */
[----:B------:R-:W-:Y:S01]  /*0170*/  MOV R20, RZ ;  /* 0x000000ff00147202 */ /* 0x000fe20000000f00 */
[----:B------:R-:W-:Y:S02]  /*0180*/  VIADD R17, R4, 0x19 ;  /* 0x0000001904117836 */ /* 0x000fe40000000000 */
[----:B------:R-:W-:Y:S02]  /*0190*/  HFMA2 R19, -RZ, RZ, 0, 0 ;  /* 0x00000000ff137431 */ /* 0x000fe400000001ff */
[----:B------:R-:W-:Y:S01]  /*01a0*/  IMAD R13, R5, 0x30, R18 ;  /* 0x00000030050d7824 */ /* 0x000fe200078e0212 */
[----:B0-----:R-:W0:Y:S03]  /*01b0*/  LDC.64 R6, c[0x0][0x388] ;  /* 0x0000e200ff067b82 */ /* 0x001e260000000a00 */
[----:B------:R-:W-:-:S05]  /*01c0*/  IMAD.WIDE R12, R13, 0x4, R2 ;  /* 0x000000040d0c7825 */ /* 0x000fca00078e0202 */
[----:B------:R-:W3:Y:S01]  /*01d0*/  @!P0 LDG.E R20, desc[UR4][R12.64] ;  /* 0x000000040c148981 */ /* 0x000ee2000c1e1900 */
[----:B------:R-:W-:-:S04]  /*01e0*/  IMAD R15, R5, 0x30, R17 ;  /* 0x00000030050f7824 */ /* 0x000fc800078e0211 */
[----:B------:R-:W-:Y:S02]  /*01f0*/  IMAD.WIDE R14, R15, 0x4, R2 ;  /* 0x000000040f0e7825 */ /* 0x000fe400078e0202 */
[----:B------:R-:W4:Y:S03]  /*0200*/  LDC.64 R2, c[0x0][0x390] ;  /* 0x0000e400ff027b82 */ /* 0x000f260000000a00 */
[----:B------:R-:W5:Y:S01]  /*0210*/  @!P0 LDG.E R19, desc[UR4][R14.64] ;  /* 0x000000040e138981 */ /* 0x000f62000c1e1900 */
[----:B-1----:R-:W-:-:S05]  /*0220*/  IMAD.HI R10, R5, 0x2aaaaaab, RZ ;  /* 0x2aaaaaab050a7827 */ /* 0x002fca00078e02ff */
[----:B------:R-:W-:-:S04]  /*0230*/  SHF.R.S32.HI R11, RZ, 0x1, R10 ;  /* 0x00000001ff0b7819 */ /* 0x000fc8000001140a */
[----:B------:R-:W-:Y:S01]  /*0240*/  LEA.HI R10, R10, R11, RZ, 0x1 ;  /* 0x0000000b0a0a7211 */ /* 0x000fe200078f08ff */
[----:B0-----:R-:W-:-:S04]  /*0250*/  IMAD.WIDE R6, R0, 0x4, R6 ;  /* 0x0000000400067825 */ /* 0x001fc800078e0206 */
[----:B------:R-:W-:Y:S02]  /*0260*/  IMAD R5, R10, -0xc, R5 ;  /* 0xfffffff40a057824 */ /* 0x000fe400078e0205 */
[----:B----4-:R-:W-:Y:S01]  /*0270*/  IMAD.WIDE R2, R0, 0x8, R2 ;  /* 0x0000000800027825 */ /* 0x010fe200078e0202 */
[C---:B--2---:R-:W-:Y:S02]  /*0280*/  FSETP.GT.AND P1, PT, R9.reuse, R16, PT ;  /* 0x000000100900720b */ /* 0x044fe40003f24000 */
[----:B------:R-:W-:-:S11]  /*0290*/  FSETP.NAN.AND P2, PT, R9, R9, PT ;  /* 0x000000090900720b */ /* 0x000fd60003f48000 */
[----:B------:R-:W-:-:S04]  /*02a0*/  @!P1 FSEL R9, R9, R16, P2 ;  /* 0x0000001009099208 */ /* 0x000fc80001000000 */
[-C--:B---3--:R-:W-:Y:S02]  /*02b0*/  FSETP.GEU.AND P3, PT, R9, R20.reuse, PT ;  /* 0x000000140900720b */ /* 0x088fe40003f6e000 */
[----:B------:R-:W-:-:S11]  /*02c0*/  FSETP.NAN.AND P2, PT, R20, R20, PT ;  /* 0x000000141400720b */ /* 0x000fd60003f48000 */
[----:B------:R-:W-:Y:S02]  /*02d0*/  @P3 SEL R18, R8, R4, P1 ;  /* 0x0000000408123207 */ /* 0x000fe40000800000 */
[----:B-----5:R-:W-:Y:S02]  /*02e0*/  FSETP.NAN.AND P1, PT, R19, R19, PT ;  /* 0x000000131300720b */ /* 0x020fe40003f28000 */
[----:B------:R-:W-:-:S04]  /*02f0*/  @!P2 FSEL R20, R20, R9, !P3 ;  /* 0x000000091414a208 */ /* 0x000fc80005800000 */
[----:B------:R-:W-:-:S04]  /*0300*/  FSETP.GEU.AND P2, PT, R20, R19, PT ;  /* 0x000000131400720b */ /* 0x000fc80003f4e000 */
[----:B------:R-:W-:-:S03]  /*0310*/  SEL R4, R17, R18, !P2 ;  /* 0x0000001211047207 */ /* 0x000fc60005000000 */
[----:B------:R-:W-:Y:S02]  /*0320*/  @!P1 FSEL R19, R19, R20, !P2 ;  /* 0x0000001413139208 */ /* 0x000fe40005000000 */
[----:B------:R-:W-:-:S03]  /*0330*/  IMAD R4, R5, 0x30, R4 ;  /* 0x0000003005047824 */ /* 0x000fc600078e0204 */
[----:B------:R0:W-:Y:S02]  /*0340*/  @!P0 STG.E desc[UR4][R6.64], R19 ;  /* 0x0000001306008986 */ /* 0x0001e4000c101904 */
[----:B------:R-:W-:Y:S01]  /*0350*/  SHF.R.S32.HI R5, RZ, 0x1f, R4 ;  /* 0x0000001fff057819 */ /* 0x000fe20000011404 */
[----:B------:R-:W-:Y:S06]  /*0360*/  @P0 EXIT ;  /* 0x000000000000094d */ /* 0x000fec0003800000 */
[----:B------:R-:W-:Y:S01]  /*0370*/  STG.E.64 desc[UR4][R2.64], R4 ;  /* 0x0000000402007986 */ /* 0x000fe2000c101b04 */
[----:B------:R-:W-:Y:S05]  /*0380*/  EXIT ;  /* 0x000000000000794d */ /* 0x000fea0003800000 */
.L_x_0:
[----:B------:R-:W-:-:S00]  /*0390*/  BRA `(.L_x_0) ;  /* 0xfffffffc00fc7947 */ /* 0x000fc0000383ffff */
[----:B------:R-:W-:-:S00]  /*03a0*/  NOP ;  /* 0x0000000000007918 */ /* 0x000fc00000000000 */
        /* <DEDUP_REMOVED lines=13> */
.L_x_1:


//--------------------- .nv.shared.reserved.0     --------------------------
	.section	.nv.shared.reserved.0,"aw",@nobits
	.weak		__nv_reservedSMEM_offset_0_alias
	.size		__nv_reservedSMEM_offset_0_alias, 0, 64
	.other		__nv_reservedSMEM_offset_0_alias,@"STO_CUDA_RESERVED_SHARED STV_DEFAULT"
__nv_reservedSMEM_offset_0_alias:
	.zero		0
	.zero		64


//--------------------- .nv.constant0.triton__0d1d2d3de --------------------------
	.section	.nv.constant0.triton__0d1d2d3de,"a",@progbits
	.sectionflags	@""
	.align	4
.nv.constant0.triton__0d1d2d3de:
	.zero		924


//--------------------- SYMBOLS --------------------------

	.type		.nv.reservedSmem.offset0,@object
	.size		.nv.reservedSmem.offset0,0x4
